//
// Generated by NVIDIA NVVM Compiler
//
// Compiler Build ID: CL-36424714
// Cuda compilation tools, release 13.0, V13.0.88
// Based on NVVM 20.0.0
//

.version 9.0
.target sm_100
.address_size 64

	// .globl	_Z15bufferOperationIXadL_Z4ReLUfEEEvmPf

.visible .entry _Z15bufferOperationIXadL_Z4ReLUfEEEvmPf(
	.param .u64 _Z15bufferOperationIXadL_Z4ReLUfEEEvmPf_param_0,
	.param .u64 .ptr .align 1 _Z15bufferOperationIXadL_Z4ReLUfEEEvmPf_param_1
)
{
	.reg .pred 	%p<2>;
	.reg .b32 	%r<5>;
	.reg .b32 	%f<3>;
	.reg .b64 	%rd<7>;

	ld.param.u64 	%rd3, [_Z15bufferOperationIXadL_Z4ReLUfEEEvmPf_param_0];
	ld.param.u64 	%rd2, [_Z15bufferOperationIXadL_Z4ReLUfEEEvmPf_param_1];
	mov.u32 	%r1, %ctaid.x;
	mov.u32 	%r2, %ntid.x;
	mov.u32 	%r3, %tid.x;
	mad.lo.s32 	%r4, %r1, %r2, %r3;
	cvt.u64.u32 	%rd1, %r4;
	setp.le.u64 	%p1, %rd3, %rd1;
	@%p1 bra 	$L__BB0_2;
	cvta.to.global.u64 	%rd4, %rd2;
	shl.b64 	%rd5, %rd1, 2;
	add.s64 	%rd6, %rd4, %rd5;
	ld.global.f32 	%f1, [%rd6];
	max.f32 	%f2, %f1, 0f00000000;
	st.global.f32 	[%rd6], %f2;
$L__BB0_2:
	ret;

}
	// .globl	_Z15bufferOperationIXadL_Z5CReLUfEEEvmPf
.visible .entry _Z15bufferOperationIXadL_Z5CReLUfEEEvmPf(
	.param .u64 _Z15bufferOperationIXadL_Z5CReLUfEEEvmPf_param_0,
	.param .u64 .ptr .align 1 _Z15bufferOperationIXadL_Z5CReLUfEEEvmPf_param_1
)
{
	.reg .pred 	%p<4>;
	.reg .b32 	%r<5>;
	.reg .b32 	%f<4>;
	.reg .b64 	%rd<7>;

	ld.param.u64 	%rd3, [_Z15bufferOperationIXadL_Z5CReLUfEEEvmPf_param_0];
	ld.param.u64 	%rd2, [_Z15bufferOperationIXadL_Z5CReLUfEEEvmPf_param_1];
	mov.u32 	%r1, %ctaid.x;
	mov.u32 	%r2, %ntid.x;
	mov.u32 	%r3, %tid.x;
	mad.lo.s32 	%r4, %r1, %r2, %r3;
	cvt.u64.u32 	%rd1, %r4;
	setp.le.u64 	%p1, %rd3, %rd1;
	@%p1 bra 	$L__BB1_2;
	cvta.to.global.u64 	%rd4, %rd2;
	shl.b64 	%rd5, %rd1, 2;
	add.s64 	%rd6, %rd4, %rd5;
	ld.global.f32 	%f1, [%rd6];
	setp.lt.f32 	%p2, %f1, 0f00000000;
	setp.gt.f32 	%p3, %f1, 0f3F800000;
	selp.f32 	%f2, 0f3F800000, %f1, %p3;
	selp.f32 	%f3, 0f00000000, %f2, %p2;
	st.global.f32 	[%rd6], %f3;
$L__BB1_2:
	ret;

}
	// .globl	_Z15bufferOperationIXadL_Z6SCReLUfEEEvmPf
.visible .entry _Z15bufferOperationIXadL_Z6SCReLUfEEEvmPf(
	.param .u64 _Z15bufferOperationIXadL_Z6SCReLUfEEEvmPf_param_0,
	.param .u64 .ptr .align 1 _Z15bufferOperationIXadL_Z6SCReLUfEEEvmPf_param_1
)
{
	.reg .pred 	%p<4>;
	.reg .b32 	%r<5>;
	.reg .b32 	%f<5>;
	.reg .b64 	%rd<7>;

	ld.param.u64 	%rd3, [_Z15bufferOperationIXadL_Z6SCReLUfEEEvmPf_param_0];
	ld.param.u64 	%rd2, [_Z15bufferOperationIXadL_Z6SCReLUfEEEvmPf_param_1];
	mov.u32 	%r1, %ctaid.x;
	mov.u32 	%r2, %ntid.x;
	mov.u32 	%r3, %tid.x;
	mad.lo.s32 	%r4, %r1, %r2, %r3;
	cvt.u64.u32 	%rd1, %r4;
	setp.le.u64 	%p1, %rd3, %rd1;
	@%p1 bra 	$L__BB2_2;
	cvta.to.global.u64 	%rd4, %rd2;
	shl.b64 	%rd5, %rd1, 2;
	add.s64 	%rd6, %rd4, %rd5;
	ld.global.f32 	%f1, [%rd6];
	setp.lt.f32 	%p2, %f1, 0f00000000;
	setp.gt.f32 	%p3, %f1, 0f3F800000;
	mul.f32 	%f2, %f1, %f1;
	selp.f32 	%f3, 0f3F800000, %f2, %p3;
	selp.f32 	%f4, 0f00000000, %f3, %p2;
	st.global.f32 	[%rd6], %f4;
$L__BB2_2:
	ret;

}


// ===== COMPILED SASS (sm_100) =====

	.target	sm_100

	.elftype	@"ET_EXEC"


//--------------------- .note.nv.tkinfo           --------------------------
	.section	.note.nv.tkinfo,"",@"SHT_NOTE"
	.sectionflags	@"SHF_NOTE_NV_TKINFO"
	.tkinfo
        /*0018*/ 	.word	0x00000002
        /*0030*/ 	.string	""
        /*0030*/ 	.string	"ptxas"
        /*0030*/ 	.string	"Cuda compilation tools, release 13.0, V13.0.88"
        /*0030*/ 	.string	"Build cuda_13.0.r13.0/compiler.36424714_0"
        /*0030*/ 	.string	"-arch sm_100 -m 64 "



//--------------------- .note.nv.cuinfo           --------------------------
	.section	.note.nv.cuinfo,"",@"SHT_NOTE"
	.sectionflags	@"SHF_NOTE_NV_CUINFO"
        /*0018*/ 	.short	0x0002
        /*001a*/ 	.short	0x0064
        /*001c*/ 	.short	0x0082
	.zero		2


//--------------------- .nv.info                  --------------------------
	.section	.nv.info,"",@"SHT_CUDA_INFO"
	.align	4


	//----- nvinfo : EIATTR_REGCOUNT
	.align		4
        /*0000*/ 	.byte	0x04, 0x2f
        /*0002*/ 	.short	(.L_1 - .L_0)
	.align		4
.L_0:
        /*0004*/ 	.word	index@(_Z15bufferOperationIXadL_Z4ReLUfEEEvmPf)
        /*0008*/ 	.word	0x00000008


	//----- nvinfo : EIATTR_FRAME_SIZE
	.align		4
.L_1:
        /*000c*/ 	.byte	0x04, 0x11
        /*000e*/ 	.short	(.L_3 - .L_2)
	.align		4
.L_2:
        /*0010*/ 	.word	index@(_Z15bufferOperationIXadL_Z4ReLUfEEEvmPf)
        /*0014*/ 	.word	0x00000000


	//----- nvinfo : EIATTR_REGCOUNT
	.align		4
.L_3:
        /*0018*/ 	.byte	0x04, 0x2f
        /*001a*/ 	.short	(.L_5 - .L_4)
	.align		4
.L_4:
        /*001c*/ 	.word	index@(_Z15bufferOperationIXadL_Z5CReLUfEEEvmPf)
        /*0020*/ 	.word	0x00000008


	//----- nvinfo : EIATTR_FRAME_SIZE
	.align		4
.L_5:
        /*0024*/ 	.byte	0x04, 0x11
        /*0026*/ 	.short	(.L_7 - .L_6)
	.align		4
.L_6:
        /*0028*/ 	.word	index@(_Z15bufferOperationIXadL_Z5CReLUfEEEvmPf)
        /*002c*/ 	.word	0x00000000


	//----- nvinfo : EIATTR_REGCOUNT
	.align		4
.L_7:
        /*0030*/ 	.byte	0x04, 0x2f
        /*0032*/ 	.short	(.L_9 - .L_8)
	.align		4
.L_8:
        /*0034*/ 	.word	index@(_Z15bufferOperationIXadL_Z6SCReLUfEEEvmPf)
        /*0038*/ 	.word	0x00000008


	//----- nvinfo : EIATTR_FRAME_SIZE
	.align		4
.L_9:
        /*003c*/ 	.byte	0x04, 0x11
        /*003e*/ 	.short	(.L_11 - .L_10)
	.align		4
.L_10:
        /*0040*/ 	.word	index@(_Z15bufferOperationIXadL_Z6SCReLUfEEEvmPf)
        /*0044*/ 	.word	0x00000000


	//----- nvinfo : EIATTR_MIN_STACK_SIZE
	.align		4
.L_11:
        /*0048*/ 	.byte	0x04, 0x12
        /*004a*/ 	.short	(.L_13 - .L_12)
	.align		4
.L_12:
        /*004c*/ 	.word	index@(_Z15bufferOperationIXadL_Z6SCReLUfEEEvmPf)
        /*0050*/ 	.word	0x00000000


	//----- nvinfo : EIATTR_MIN_STACK_SIZE
	.align		4
.L_13:
        /*0054*/ 	.byte	0x04, 0x12
        /*0056*/ 	.short	(.L_15 - .L_14)
	.align		4
.L_14:
        /*0058*/ 	.word	index@(_Z15bufferOperationIXadL_Z5CReLUfEEEvmPf)
        /*005c*/ 	.word	0x00000000


	//----- nvinfo : EIATTR_MIN_STACK_SIZE
	.align		4
.L_15:
        /*0060*/ 	.byte	0x04, 0x12
        /*0062*/ 	.short	(.L_17 - .L_16)
	.align		4
.L_16:
        /*0064*/ 	.word	index@(_Z15bufferOperationIXadL_Z4ReLUfEEEvmPf)
        /*0068*/ 	.word	0x00000000
.L_17:


//--------------------- .nv.compat                --------------------------
	.section	.nv.compat,"",@"SHT_CUDA_COMPAT_INFO"
	.align	4
        /*0000*/ 	.byte	0x02, 0x09, 0x00, 0x00, 0x02, 0x02, 0x01, 0x00, 0x02, 0x05, 0x05, 0x00, 0x03, 0x07, 0x01, 0x01
        /*0010*/ 	.byte	0x02, 0x03, 0x00, 0x00, 0x02, 0x06, 0x01, 0x00, 0x04, 0x0b, 0x08, 0x00, 0x01, 0x00, 0x00, 0x00
        /*0020*/ 	.byte	0x00, 0x00, 0x00, 0x00


//--------------------- .nv.info._Z15bufferOperationIXadL_Z6SCReLUfEEEvmPf --------------------------
	.section	.nv.info._Z15bufferOperationIXadL_Z6SCReLUfEEEvmPf,"",@"SHT_CUDA_INFO"
	.sectionflags	@""
	.align	4


	//----- nvinfo : EIATTR_CUDA_API_VERSION
	.align		4
        /*0000*/ 	.byte	0x04, 0x37
        /*0002*/ 	.short	(.L_19 - .L_18)
.L_18:
        /*0004*/ 	.word	0x00000082


	//----- nvinfo : EIATTR_KPARAM_INFO
	.align		4
.L_19:
        /*0008*/ 	.byte	0x04, 0x17
        /*000a*/ 	.short	(.L_21 - .L_20)
.L_20:
        /*000c*/ 	.word	0x00000000
        /*0010*/ 	.short	0x0001
        /*0012*/ 	.short	0x0008
        /*0014*/ 	.byte	0x00, 0xf5, 0x21, 0x00


	//----- nvinfo : EIATTR_KPARAM_INFO
	.align		4
.L_21:
        /*0018*/ 	.byte	0x04, 0x17
        /*001a*/ 	.short	(.L_23 - .L_22)
.L_22:
        /*001c*/ 	.word	0x00000000
        /*0020*/ 	.short	0x0000
        /*0022*/ 	.short	0x0000
        /*0024*/ 	.byte	0x00, 0xf0, 0x21, 0x00


	//----- nvinfo : EIATTR_SPARSE_MMA_MASK
	.align		4
.L_23:
        /*0028*/ 	.byte	0x03, 0x50
        /*002a*/ 	.short	0x0000


	//----- nvinfo : EIATTR_MAXREG_COUNT
	.align		4
        /*002c*/ 	.byte	0x03, 0x1b
        /*002e*/ 	.short	0x00ff


	//----- nvinfo : EIATTR_MERCURY_ISA_VERSION
	.align		4
        /*0030*/ 	.byte	0x03, 0x5f
        /*0032*/ 	.short	0x0101


	//----- nvinfo : EIATTR_VRC_CTA_INIT_COUNT
	.align		4
        /*0034*/ 	.byte	0x02, 0x4a
	.zero		1
	.zero		1


	//----- nvinfo : EIATTR_EXIT_INSTR_OFFSETS
	.align		4
        /*0038*/ 	.byte	0x04, 0x1c
        /*003a*/ 	.short	(.L_25 - .L_24)


	//   ....[0]....
.L_24:
        /*003c*/ 	.word	0x00000080


	//   ....[1]....
        /*0040*/ 	.word	0x00000140


	//----- nvinfo : EIATTR_CBANK_PARAM_SIZE
	.align		4
.L_25:
        /*0044*/ 	.byte	0x03, 0x19
        /*0046*/ 	.short	0x0010


	//----- nvinfo : EIATTR_PARAM_CBANK
	.align		4
        /*0048*/ 	.byte	0x04, 0x0a
        /*004a*/ 	.short	(.L_27 - .L_26)
	.align		4
.L_26:
        /*004c*/ 	.word	index@(.nv.constant0._Z15bufferOperationIXadL_Z6SCReLUfEEEvmPf)
        /*0050*/ 	.short	0x0380
        /*0052*/ 	.short	0x0010


	//----- nvinfo : EIATTR_SW_WAR
	.align		4
.L_27:
        /*0054*/ 	.byte	0x04, 0x36
        /*0056*/ 	.short	(.L_29 - .L_28)
.L_28:
        /*0058*/ 	.word	0x00000008
.L_29:


//--------------------- .nv.info._Z15bufferOperationIXadL_Z5CReLUfEEEvmPf --------------------------
	.section	.nv.info._Z15bufferOperationIXadL_Z5CReLUfEEEvmPf,"",@"SHT_CUDA_INFO"
	.sectionflags	@""
	.align	4


	//----- nvinfo : EIATTR_CUDA_API_VERSION
	.align		4
        /*0000*/ 	.byte	0x04, 0x37
        /*0002*/ 	.short	(.L_31 - .L_30)
.L_30:
        /*0004*/ 	.word	0x00000082


	//----- nvinfo : EIATTR_KPARAM_INFO
	.align		4
.L_31:
        /*0008*/ 	.byte	0x04, 0x17
        /*000a*/ 	.short	(.L_33 - .L_32)
.L_32:
        /*000c*/ 	.word	0x00000000
        /*0010*/ 	.short	0x0001
        /*0012*/ 	.short	0x0008
        /*0014*/ 	.byte	0x00, 0xf5, 0x21, 0x00


	//----- nvinfo : EIATTR_KPARAM_INFO
	.align		4
.L_33:
        /*0018*/ 	.byte	0x04, 0x17
        /*001a*/ 	.short	(.L_35 - .L_34)
.L_34:
        /*001c*/ 	.word	0x00000000
        /*0020*/ 	.short	0x0000
        /*0022*/ 	.short	0x0000
        /*0024*/ 	.byte	0x00, 0xf0, 0x21, 0x00


	//----- nvinfo : EIATTR_SPARSE_MMA_MASK
	.align		4
.L_35:
        /*0028*/ 	.byte	0x03, 0x50
        /*002a*/ 	.short	0x0000


	//----- nvinfo : EIATTR_MAXREG_COUNT
	.align		4
        /*002c*/ 	.byte	0x03, 0x1b
        /*002e*/ 	.short	0x00ff


	//----- nvinfo : EIATTR_MERCURY_ISA_VERSION
	.align		4
        /*0030*/ 	.byte	0x03, 0x5f
        /*0032*/ 	.short	0x0101


	//----- nvinfo : EIATTR_VRC_CTA_INIT_COUNT
	.align		4
        /*0034*/ 	.byte	0x02, 0x4a
	.zero		1
	.zero		1


	//----- nvinfo : EIATTR_EXIT_INSTR_OFFSETS
	.align		4
        /*0038*/ 	.byte	0x04, 0x1c
        /*003a*/ 	.short	(.L_37 - .L_36)


	//   ....[0]....
.L_36:
        /*003c*/ 	.word	0x00000080


	//   ....[1]....
        /*0040*/ 	.word	0x00000120


	//----- nvinfo : EIATTR_CBANK_PARAM_SIZE
	.align		4
.L_37:
        /*0044*/ 	.byte	0x03, 0x19
        /*0046*/ 	.short	0x0010


	//----- nvinfo : EIATTR_PARAM_CBANK
	.align		4
        /*0048*/ 	.byte	0x04, 0x0a
        /*004a*/ 	.short	(.L_39 - .L_38)
	.align		4
.L_38:
        /*004c*/ 	.word	index@(.nv.constant0._Z15bufferOperationIXadL_Z5CReLUfEEEvmPf)
        /*0050*/ 	.short	0x0380
        /*0052*/ 	.short	0x0010


	//----- nvinfo : EIATTR_SW_WAR
	.align		4
.L_39:
        /*0054*/ 	.byte	0x04, 0x36
        /*0056*/ 	.short	(.L_41 - .L_40)
.L_40:
        /*0058*/ 	.word	0x00000008
.L_41:


//--------------------- .nv.info._Z15bufferOperationIXadL_Z4ReLUfEEEvmPf --------------------------
	.section	.nv.info._Z15bufferOperationIXadL_Z4ReLUfEEEvmPf,"",@"SHT_CUDA_INFO"
	.sectionflags	@""
	.align	4


	//----- nvinfo : EIATTR_CUDA_API_VERSION
	.align		4
        /*0000*/ 	.byte	0x04, 0x37
        /*0002*/ 	.short	(.L_43 - .L_42)
.L_42:
        /*0004*/ 	.word	0x00000082


	//----- nvinfo : EIATTR_KPARAM_INFO
	.align		4
.L_43:
        /*0008*/ 	.byte	0x04, 0x17
        /*000a*/ 	.short	(.L_45 - .L_44)
.L_44:
        /*000c*/ 	.word	0x00000000
        /*0010*/ 	.short	0x0001
        /*0012*/ 	.short	0x0008
        /*0014*/ 	.byte	0x00, 0xf5, 0x21, 0x00


	//----- nvinfo : EIATTR_KPARAM_INFO
	.align		4
.L_45:
        /*0018*/ 	.byte	0x04, 0x17
        /*001a*/ 	.short	(.L_47 - .L_46)
.L_46:
        /*001c*/ 	.word	0x00000000
        /*0020*/ 	.short	0x0000
        /*0022*/ 	.short	0x0000
        /*0024*/ 	.byte	0x00, 0xf0, 0x21, 0x00


	//----- nvinfo : EIATTR_SPARSE_MMA_MASK
	.align		4
.L_47:
        /*0028*/ 	.byte	0x03, 0x50
        /*002a*/ 	.short	0x0000


	//----- nvinfo : EIATTR_MAXREG_COUNT
	.align		4
        /*002c*/ 	.byte	0x03, 0x1b
        /*002e*/ 	.short	0x00ff


	//----- nvinfo : EIATTR_MERCURY_ISA_VERSION
	.align		4
        /*0030*/ 	.byte	0x03, 0x5f
        /*0032*/ 	.short	0x0101


	//----- nvinfo : EIATTR_VRC_CTA_INIT_COUNT
	.align		4
        /*0034*/ 	.byte	0x02, 0x4a
	.zero		1
	.zero		1


	//----- nvinfo : EIATTR_EXIT_INSTR_OFFSETS
	.align		4
        /*0038*/ 	.byte	0x04, 0x1c
        /*003a*/ 	.short	(.L_49 - .L_48)


	//   ....[0]....
.L_48:
        /*003c*/ 	.word	0x00000080


	//   ....[1]....
        /*0040*/ 	.word	0x00000100


	//----- nvinfo : EIATTR_CBANK_PARAM_SIZE
	.align		4
.L_49:
        /*0044*/ 	.byte	0x03, 0x19
        /*0046*/ 	.short	0x0010


	//----- nvinfo : EIATTR_PARAM_CBANK
	.align		4
        /*0048*/ 	.byte	0x04, 0x0a
        /*004a*/ 	.short	(.L_51 - .L_50)
	.align		4
.L_50:
        /*004c*/ 	.word	index@(.nv.constant0._Z15bufferOperationIXadL_Z4ReLUfEEEvmPf)
        /*0050*/ 	.short	0x0380
        /*0052*/ 	.short	0x0010


	//----- nvinfo : EIATTR_SW_WAR
	.align		4
.L_51:
        /*0054*/ 	.byte	0x04, 0x36
        /*0056*/ 	.short	(.L_53 - .L_52)
.L_52:
        /*0058*/ 	.word	0x00000008
.L_53:


//--------------------- .nv.callgraph             --------------------------
	.section	.nv.callgraph,"",@"SHT_CUDA_CALLGRAPH"
	.align	4
	.sectionentsize	8
	.align		4
        /*0000*/ 	.word	0x00000000
	.align		4
        /*0004*/ 	.word	0xffffffff
	.align		4
        /*0008*/ 	.word	0x00000000
	.align		4
        /*000c*/ 	.word	0xfffffffe
	.align		4
        /*0010*/ 	.word	0x00000000
	.align		4
        /*0014*/ 	.word	0xfffffffd
	.align		4
        /*0018*/ 	.word	0x00000000
	.align		4
        /*001c*/ 	.word	0xfffffffc


//--------------------- .text._Z15bufferOperationIXadL_Z6SCReLUfEEEvmPf --------------------------
	.section	.text._Z15bufferOperationIXadL_Z6SCReLUfEEEvmPf,"ax",@progbits
	.align	128
        .global         _Z15bufferOperationIXadL_Z6SCReLUfEEEvmPf
        .type           _Z15bufferOperationIXadL_Z6SCReLUfEEEvmPf,@function
        .size           _Z15bufferOperationIXadL_Z6SCReLUfEEEvmPf,(.L_x_3 - _Z15bufferOperationIXadL_Z6SCReLUfEEEvmPf)
        .other          _Z15bufferOperationIXadL_Z6SCReLUfEEEvmPf,@"STO_CUDA_ENTRY STV_DEFAULT"
_Z15bufferOperationIXadL_Z6SCReLUfEEEvmPf:
.text._Z15bufferOperationIXadL_Z6SCReLUfEEEvmPf:
[----:B------:R-:W-:Y:S01]  /*0000*/  LDC R1, c[0x0][0x37c] ;  /* 0x0000df00ff017b82 */ /* 0x000fe20000000800 */
[----:B------:R-:W0:Y:S07]  /*0010*/  S2R R3, SR_TID.X ;  /* 0x0000000000037919 */ /* 0x000e2e0000002100 */
[----:B------:R-:W0:Y:S01]  /*0020*/  S2UR UR4, SR_CTAID.X ;  /* 0x00000000000479c3 */ /* 0x000e220000002500 */
[----:B------:R-:W1:Y:S07]  /*0030*/  LDCU.64 UR6, c[0x0][0x380] ;  /* 0x00007000ff0677ac */ /* 0x000e6e0008000a00 */
[----:B------:R-:W0:Y:S02]  /*0040*/  LDC R0, c[0x0][0x360] ;  /* 0x0000d800ff007b82 */ /* 0x000e240000000800 */
[----:B0-----:R-:W-:-:S05]  /*0050*/  IMAD R0, R0, UR4, R3 ;  /* 0x0000000400007c24 */ /* 0x001fca000f8e0203 */
[----:B-1----:R-:W-:-:S04]  /*0060*/  ISETP.GE.U32.AND P0, PT, R0, UR6, PT ;  /* 0x0000000600007c0c */ /* 0x002fc8000bf06070 */
[----:B------:R-:W-:-:S13]  /*0070*/  ISETP.GE.U32.AND.EX P0, PT, RZ, UR7, PT, P0 ;  /* 0x00000007ff007c0c */ /* 0x000fda000bf06100 */
[----:B------:R-:W-:Y:S05]  /*0080*/  @P0 EXIT ;  /* 0x000000000000094d */ /* 0x000fea0003800000 */
[----:B------:R-:W0:Y:S01]  /*0090*/  LDCU.64 UR6, c[0x0][0x388] ;  /* 0x00007100ff0677ac */ /* 0x000e220008000a00 */
[----:B------:R-:W1:Y:S01]  /*00a0*/  LDCU.64 UR4, c[0x0][0x358] ;  /* 0x00006b00ff0477ac */ /* 0x000e620008000a00 */
[----:B0-----:R-:W-:-:S04]  /*00b0*/  LEA R2, P0, R0, UR6, 0x2 ;  /* 0x0000000600027c11 */ /* 0x001fc8000f8010ff */
[----:B------:R-:W-:-:S05]  /*00c0*/  LEA.HI.X R3, R0, UR7, RZ, 0x2, P0 ;  /* 0x0000000700037c11 */ /* 0x000fca00080f14ff */
[----:B-1----:R-:W2:Y:S02]  /*00d0*/  LDG.E R4, desc[UR4][R2.64] ;  /* 0x0000000402047981 */ /* 0x002ea4000c1e1900 */
[C---:B--2---:R-:W-:Y:S01]  /*00e0*/  FMUL R0, R4.reuse, R4 ;  /* 0x0000000404007220 */ /* 0x044fe20000400000 */
[C---:B------:R-:W-:Y:S02]  /*00f0*/  FSETP.GT.AND P0, PT, R4.reuse, 1, PT ;  /* 0x3f8000000400780b */ /* 0x040fe40003f04000 */
[----:B------:R-:W-:Y:S02]  /*0100*/  FSETP.GEU.AND P1, PT, R4, RZ, PT ;  /* 0x000000ff0400720b */ /* 0x000fe40003f2e000 */
[----:B------:R-:W-:-:S04]  /*0110*/  FSEL R0, R0, 1, !P0 ;  /* 0x3f80000000007808 */ /* 0x000fc80004000000 */
[----:B------:R-:W-:-:S05]  /*0120*/  FSEL R5, R0, RZ, P1 ;  /* 0x000000ff00057208 */ /* 0x000fca0000800000 */
[----:B------:R-:W-:Y:S01]  /*0130*/  STG.E desc[UR4][R2.64], R5 ;  /* 0x0000000502007986 */ /* 0x000fe2000c101904 */
[----:B------:R-:W-:Y:S05]  /*0140*/  EXIT ;  /* 0x000000000000794d */ /* 0x000fea0003800000 */
.L_x_0:
[----:B------:R-:W-:-:S00]  /*0150*/  BRA `(.L_x_0) ;  /* 0xfffffffc00fc7947 */ /* 0x000fc0000383ffff */
[----:B------:R-:W-:-:S00]  /*0160*/  NOP ;  /* 0x0000000000007918 */ /* 0x000fc00000000000 */
        /* <DEDUP_REMOVED lines=9> */
.L_x_3:


//--------------------- .text._Z15bufferOperationIXadL_Z5CReLUfEEEvmPf --------------------------
	.section	.text._Z15bufferOperationIXadL_Z5CReLUfEEEvmPf,"ax",@progbits
	.align	128
        .global         _Z15bufferOperationIXadL_Z5CReLUfEEEvmPf
        .type           _Z15bufferOperationIXadL_Z5CReLUfEEEvmPf,@function
        .size           _Z15bufferOperationIXadL_Z5CReLUfEEEvmPf,(.L_x_4 - _Z15bufferOperationIXadL_Z5CReLUfEEEvmPf)
        .other          _Z15bufferOperationIXadL_Z5CReLUfEEEvmPf,@"STO_CUDA_ENTRY STV_DEFAULT"
_Z15bufferOperationIXadL_Z5CReLUfEEEvmPf:
.text._Z15bufferOperationIXadL_Z5CReLUfEEEvmPf:
        /* <DEDUP_REMOVED lines=14> */
[C---:B--2---:R-:W-:Y:S02]  /*00e0*/  FSETP.GEU.AND P0, PT, R0.reuse, RZ, PT ;  /* 0x000000ff0000720b */ /* 0x044fe40003f0e000 */
[----:B------:R-:W-:-:S04]  /*00f0*/  FMNMX.NAN R0, R0, 1, PT ;  /* 0x3f80000000007809 */ /* 0x000fc80003820000 */
[----:B------:R-:W-:-:S05]  /*0100*/  FSEL R5, R0, RZ, P0 ;  /* 0x000000ff00057208 */ /* 0x000fca0000000000 */
[----:B------:R-:W-:Y:S01]  /*0110*/  STG.E desc[UR4][R2.64], R5 ;  /* 0x0000000502007986 */ /* 0x000fe2000c101904 */
[----:B------:R-:W-:Y:S05]  /*0120*/  EXIT ;  /* 0x000000000000794d */ /* 0x000fea0003800000 */
.L_x_1:
        /* <DEDUP_REMOVED lines=13> */
.L_x_4:


//--------------------- .text._Z15bufferOperationIXadL_Z4ReLUfEEEvmPf --------------------------
	.section	.text._Z15bufferOperationIXadL_Z4ReLUfEEEvmPf,"ax",@progbits
	.align	128
        .global         _Z15bufferOperationIXadL_Z4ReLUfEEEvmPf
        .type           _Z15bufferOperationIXadL_Z4ReLUfEEEvmPf,@function
        .size           _Z15bufferOperationIXadL_Z4ReLUfEEEvmPf,(.L_x_5 - _Z15bufferOperationIXadL_Z4ReLUfEEEvmPf)
        .other          _Z15bufferOperationIXadL_Z4ReLUfEEEvmPf,@"STO_CUDA_ENTRY STV_DEFAULT"
_Z15bufferOperationIXadL_Z4ReLUfEEEvmPf:
.text._Z15bufferOperationIXadL_Z4ReLUfEEEvmPf:
        /* <DEDUP_REMOVED lines=14> */
[----:B--2---:R-:W-:-:S05]  /*00e0*/  FMNMX R5, RZ, R0, !PT ;  /* 0x00000000ff057209 */ /* 0x004fca0007800000 */
[----:B------:R-:W-:Y:S01]  /*00f0*/  STG.E desc[UR4][R2.64], R5 ;  /* 0x0000000502007986 */ /* 0x000fe2000c101904 */
[----:B------:R-:W-:Y:S05]  /*0100*/  EXIT ;  /* 0x000000000000794d */ /* 0x000fea0003800000 */
.L_x_2:
        /* <DEDUP_REMOVED lines=15> */
.L_x_5:


//--------------------- .nv.shared.reserved.0     --------------------------
	.section	.nv.shared.reserved.0,"aw",@nobits
	.weak		__nv_reservedSMEM_offset_0_alias
	.size		__nv_reservedSMEM_offset_0_alias, 0, 64
	.other		__nv_reservedSMEM_offset_0_alias,@"STO_CUDA_RESERVED_SHARED STV_DEFAULT"
__nv_reservedSMEM_offset_0_alias:
	.zero		0
	.zero		64


//--------------------- .nv.constant0._Z15bufferOperationIXadL_Z6SCReLUfEEEvmPf --------------------------
	.section	.nv.constant0._Z15bufferOperationIXadL_Z6SCReLUfEEEvmPf,"a",@progbits
	.sectionflags	@""
	.align	4
.nv.constant0._Z15bufferOperationIXadL_Z6SCReLUfEEEvmPf:
	.zero		912


//--------------------- .nv.constant0._Z15bufferOperationIXadL_Z5CReLUfEEEvmPf --------------------------
	.section	.nv.constant0._Z15bufferOperationIXadL_Z5CReLUfEEEvmPf,"a",@progbits
	.sectionflags	@""
	.align	4
.nv.constant0._Z15bufferOperationIXadL_Z5CReLUfEEEvmPf:
	.zero		912


//--------------------- .nv.constant0._Z15bufferOperationIXadL_Z4ReLUfEEEvmPf --------------------------
	.section	.nv.constant0._Z15bufferOperationIXadL_Z4ReLUfEEEvmPf,"a",@progbits
	.sectionflags	@""
	.align	4
.nv.constant0._Z15bufferOperationIXadL_Z4ReLUfEEEvmPf:
	.zero		912


//--------------------- SYMBOLS --------------------------

	.type		.nv.reservedSmem.offset0,@object
	.size		.nv.reservedSmem.offset0,0x4
